	.headerflags	@"EF_CUDA_TEXMODE_UNIFIED EF_CUDA_64BIT_ADDRESS EF_CUDA_ACCELERATORS EF_CUDA_SM90 EF_CUDA_VIRTUAL_SM(EF_CUDA_SM90)"
	.elftype	@"ET_EXEC"


//--------------------- .nv.info                  --------------------------
	.section	.nv.info,"",@"SHT_CUDA_INFO"
	.align	4


	//----- nvinfo : EIATTR_REGCOUNT
	.align		4
        /*0000*/ 	.byte	0x04, 0x2f
        /*0002*/ 	.short	(.L_1 - .L_0)
	.align		4
.L_0:
        /*0004*/ 	.word	index@(triton_poi_fused_add_3)
        /*0008*/ 	.word	0x0000000a


	//----- nvinfo : EIATTR_MIN_STACK_SIZE
	.align		4
.L_1:
        /*000c*/ 	.byte	0x04, 0x12
        /*000e*/ 	.short	(.L_3 - .L_2)
	.align		4
.L_2:
        /*0010*/ 	.word	index@(triton_poi_fused_add_3)
        /*0014*/ 	.word	0x00000000


	//----- nvinfo : EIATTR_FRAME_SIZE
	.align		4
.L_3:
        /*0018*/ 	.byte	0x04, 0x11
        /*001a*/ 	.short	(.L_5 - .L_4)
	.align		4
.L_4:
        /*001c*/ 	.word	index@(triton_poi_fused_add_3)
        /*0020*/ 	.word	0x00000000


	//----- nvinfo : EIATTR_MIN_STACK_SIZE
	.align		4
.L_5:
        /*0024*/ 	.byte	0x04, 0x12
        /*0026*/ 	.short	(.L_7 - .L_6)
	.align		4
.L_6:
        /*0028*/ 	.word	index@(triton_poi_fused_add_3)
        /*002c*/ 	.word	0x00000000
.L_7:


//--------------------- .nv.info.triton_poi_fused_add_3 --------------------------
	.section	.nv.info.triton_poi_fused_add_3,"",@"SHT_CUDA_INFO"
	.sectionflags	@""
	.align	4


	//----- nvinfo : EIATTR_CUDA_API_VERSION
	.align		4
        /*0000*/ 	.byte	0x04, 0x37
        /*0002*/ 	.short	(.L_9 - .L_8)
.L_8:
        /*0004*/ 	.word	0x0000007c


	//----- nvinfo : EIATTR_KPARAM_INFO
	.align		4
.L_9:
        /*0008*/ 	.byte	0x04, 0x17
        /*000a*/ 	.short	(.L_11 - .L_10)
.L_10:
        /*000c*/ 	.word	0x00000000
        /*0010*/ 	.short	0x0002
        /*0012*/ 	.short	0x0010
        /*0014*/ 	.byte	0x00, 0xf0, 0x11, 0x00


	//----- nvinfo : EIATTR_KPARAM_INFO
	.align		4
.L_11:
        /*0018*/ 	.byte	0x04, 0x17
        /*001a*/ 	.short	(.L_13 - .L_12)
.L_12:
        /*001c*/ 	.word	0x00000000
        /*0020*/ 	.short	0x0001
        /*0022*/ 	.short	0x0008
        /*0024*/ 	.byte	0x00, 0xf4, 0x21, 0x00


	//----- nvinfo : EIATTR_KPARAM_INFO
	.align		4
.L_13:
        /*0028*/ 	.byte	0x04, 0x17
        /*002a*/ 	.short	(.L_15 - .L_14)
.L_14:
        /*002c*/ 	.word	0x00000000
        /*0030*/ 	.short	0x0000
        /*0032*/ 	.short	0x0000
        /*0034*/ 	.byte	0x00, 0xf4, 0x21, 0x00


	//----- nvinfo : EIATTR_SPARSE_MMA_MASK
	.align		4
.L_15:
        /*0038*/ 	.byte	0x03, 0x50
        /*003a*/ 	.short	0x0000


	//----- nvinfo : EIATTR_MAXREG_COUNT
	.align		4
        /*003c*/ 	.byte	0x03, 0x1b
        /*003e*/ 	.short	0x00ff


	//----- nvinfo : EIATTR_EXIT_INSTR_OFFSETS
	.align		4
        /*0040*/ 	.byte	0x04, 0x1c
        /*0042*/ 	.short	(.L_17 - .L_16)


	//   ....[0]....
.L_16:
        /*0044*/ 	.word	0x00000100


	//   ....[1]....
        /*0048*/ 	.word	0x00000120


	//----- nvinfo : EIATTR_REQNTID
	.align		4
.L_17:
        /*004c*/ 	.byte	0x04, 0x10
        /*004e*/ 	.short	(.L_19 - .L_18)
.L_18:
        /*0050*/ 	.word	0x00000080
        /*0054*/ 	.word	0x00000001
        /*0058*/ 	.word	0x00000001


	//----- nvinfo : EIATTR_CBANK_PARAM_SIZE
	.align		4
.L_19:
        /*005c*/ 	.byte	0x03, 0x19
        /*005e*/ 	.short	0x0014


	//----- nvinfo : EIATTR_PARAM_CBANK
	.align		4
        /*0060*/ 	.byte	0x04, 0x0a
        /*0062*/ 	.short	(.L_21 - .L_20)
	.align		4
.L_20:
        /*0064*/ 	.word	index@(.nv.constant0.triton_poi_fused_add_3)
        /*0068*/ 	.short	0x0210
        /*006a*/ 	.short	0x0014


	//----- nvinfo : EIATTR_SW_WAR
	.align		4
.L_21:
        /*006c*/ 	.byte	0x04, 0x36
        /*006e*/ 	.short	(.L_23 - .L_22)
.L_22:
        /*0070*/ 	.word	0x00000008
.L_23:


//--------------------- .nv.callgraph             --------------------------
	.section	.nv.callgraph,"",@"SHT_CUDA_CALLGRAPH"
	.align	4
	.sectionentsize	8
	.align		4
        /*0000*/ 	.word	0x00000000
	.align		4
        /*0004*/ 	.word	0xffffffff
	.align		4
        /*0008*/ 	.word	0x00000000
	.align		4
        /*000c*/ 	.word	0xfffffffe
	.align		4
        /*0010*/ 	.word	0x00000000
	.align		4
        /*0014*/ 	.word	0xfffffffd
	.align		4
        /*0018*/ 	.word	0x00000000
	.align		4
        /*001c*/ 	.word	0xfffffffc


//--------------------- .text.triton_poi_fused_add_3 --------------------------
	.section	.text.triton_poi_fused_add_3,"ax",@progbits
	.align	128
        .global         triton_poi_fused_add_3
        .type           triton_poi_fused_add_3,@function
        .size           triton_poi_fused_add_3,(.L_x_1 - triton_poi_fused_add_3)
        .other          triton_poi_fused_add_3,@"STO_CUDA_ENTRY STV_DEFAULT"
triton_poi_fused_add_3:
.text.triton_poi_fused_add_3:
[----:B------:R-:W0:Y:S02]  /*0000*/  LDC R1, c[0x0][0x28] ;  /* 0x00000a00ff017b82 */ /* 0x000e240000000800 */
[----:B------:R-:W1:Y:S01]  /*0010*/  S2R R0, SR_TID.X ;  /* 0x0000000000007919 */ /* 0x000e620000002100 */
[----:B------:R-:W2:Y:S01]  /*0020*/  LDC.64 R4, c[0x0][0x218] ;  /* 0x00008600ff047b82 */ /* 0x000ea20000000a00 */
[----:B------:R-:W-:Y:S01]  /*0030*/  ULDC.64 UR4, c[0x0][0x208] ;  /* 0x0000820000047ab9 */ /* 0x000fe20000000a00 */
[----:B------:R-:W3:Y:S06]  /*0040*/  S2R R7, SR_CTAID.X ;  /* 0x0000000000077919 */ /* 0x000eec0000002500 */
[----:B------:R-:W4:Y:S01]  /*0050*/  LDC.64 R2, c[0x0][0x210] ;  /* 0x00008400ff027b82 */ /* 0x000f220000000a00 */
[----:B-1----:R-:W-:-:S04]  /*0060*/  LOP3.LUT R0, R0, 0x7f, RZ, 0xc0, !PT ;  /* 0x0000007f00007812 */ /* 0x002fc800078ec0ff */
[----:B---3--:R-:W-:Y:S02]  /*0070*/  LEA R7, R7, R0, 0x7 ;  /* 0x0000000007077211 */ /* 0x008fe400078e38ff */
[----:B------:R-:W-:Y:S02]  /*0080*/  MOV R0, RZ ;  /* 0x000000ff00007202 */ /* 0x000fe40000000f00 */
[C---:B------:R-:W-:Y:S01]  /*0090*/  ISETP.GE.AND P0, PT, R7.reuse, 0x400, PT ;  /* 0x000004000700780c */ /* 0x040fe20003f06270 */
[----:B--2---:R-:W-:-:S04]  /*00a0*/  IMAD.WIDE R4, R7, 0x4, R4 ;  /* 0x0000000407047825 */ /* 0x004fc800078e0204 */
[----:B----4-:R-:W-:Y:S01]  /*00b0*/  IMAD.WIDE R2, R7, 0x4, R2 ;  /* 0x0000000407027825 */ /* 0x010fe200078e0202 */
[----:B------:R-:W-:-:S07]  /*00c0*/  HFMA2.MMA R7, -RZ, RZ, 0, 0 ;  /* 0x00000000ff077435 */ /* 0x000fce00000001ff */
[----:B------:R-:W2:Y:S04]  /*00d0*/  @!P0 LDG.E R0, desc[UR4][R2.64] ;  /* 0x0000000402008981 */ /* 0x000ea8000c1e1900 */
[----:B------:R-:W2:Y:S02]  /*00e0*/  @!P0 LDG.E R7, desc[UR4][R4.64] ;  /* 0x0000000404078981 */ /* 0x000ea4000c1e1900 */
[----:B--2---:R-:W-:Y:S01]  /*00f0*/  FADD R7, R7, R0 ;  /* 0x0000000007077221 */ /* 0x004fe20000000000 */
[----:B------:R-:W-:Y:S06]  /*0100*/  @P0 EXIT ;  /* 0x000000000000094d */ /* 0x000fec0003800000 */
[----:B------:R-:W-:Y:S01]  /*0110*/  STG.E desc[UR4][R2.64], R7 ;  /* 0x0000000702007986 */ /* 0x000fe2000c101904 */
[----:B------:R-:W-:Y:S05]  /*0120*/  EXIT ;  /* 0x000000000000794d */ /* 0x000fea0003800000 */
.L_x_0:
[----:B------:R-:W-:-:S00]  /*0130*/  BRA `(.L_x_0) ;  /* 0xfffffffc00fc7947 */ /* 0x000fc0000383ffff */
[----:B------:R-:W-:-:S00]  /*0140*/  NOP ;  /* 0x0000000000007918 */ /* 0x000fc00000000000 */
        /* <DEDUP_REMOVED lines=11> */
.L_x_1:


//--------------------- .nv.constant0.triton_poi_fused_add_3 --------------------------
	.section	.nv.constant0.triton_poi_fused_add_3,"a",@progbits
	.sectionflags	@""
	.align	4
.nv.constant0.triton_poi_fused_add_3:
	.zero		548
